	.headerflags	@"EF_CUDA_TEXMODE_UNIFIED EF_CUDA_64BIT_ADDRESS EF_CUDA_ACCELERATORS EF_CUDA_SM90 EF_CUDA_VIRTUAL_SM(EF_CUDA_SM90)"
	.elftype	@"ET_EXEC"


//--------------------- .nv.info                  --------------------------
	.section	.nv.info,"",@"SHT_CUDA_INFO"
	.align	4


	//----- nvinfo : EIATTR_REGCOUNT
	.align		4
        /*0000*/ 	.byte	0x04, 0x2f
        /*0002*/ 	.short	(.L_2 - .L_1)
	.align		4
.L_1:
        /*0004*/ 	.word	index@(triton_poi_fused_native_group_norm_relu_17)
        /*0008*/ 	.word	0x00000024


	//----- nvinfo : EIATTR_MIN_STACK_SIZE
	.align		4
.L_2:
        /*000c*/ 	.byte	0x04, 0x12
        /*000e*/ 	.short	(.L_4 - .L_3)
	.align		4
.L_3:
        /*0010*/ 	.word	index@(triton_poi_fused_native_group_norm_relu_17)
        /*0014*/ 	.word	0x00000000


	//----- nvinfo : EIATTR_FRAME_SIZE
	.align		4
.L_4:
        /*0018*/ 	.byte	0x04, 0x11
        /*001a*/ 	.short	(.L_6 - .L_5)
	.align		4
.L_5:
        /*001c*/ 	.word	index@(triton_poi_fused_native_group_norm_relu_17)
        /*0020*/ 	.word	0x00000000


	//----- nvinfo : EIATTR_MIN_STACK_SIZE
	.align		4
.L_6:
        /*0024*/ 	.byte	0x04, 0x12
        /*0026*/ 	.short	(.L_8 - .L_7)
	.align		4
.L_7:
        /*0028*/ 	.word	index@(triton_poi_fused_native_group_norm_relu_17)
        /*002c*/ 	.word	0x00000000
.L_8:


//--------------------- .nv.info.triton_poi_fused_native_group_norm_relu_17 --------------------------
	.section	.nv.info.triton_poi_fused_native_group_norm_relu_17,"",@"SHT_CUDA_INFO"
	.sectionflags	@""
	.align	4


	//----- nvinfo : EIATTR_CUDA_API_VERSION
	.align		4
        /*0000*/ 	.byte	0x04, 0x37
        /*0002*/ 	.short	(.L_10 - .L_9)
.L_9:
        /*0004*/ 	.word	0x0000007c


	//----- nvinfo : EIATTR_KPARAM_INFO
	.align		4
.L_10:
        /*0008*/ 	.byte	0x04, 0x17
        /*000a*/ 	.short	(.L_12 - .L_11)
.L_11:
        /*000c*/ 	.word	0x00000000
        /*0010*/ 	.short	0x0006
        /*0012*/ 	.short	0x0030
        /*0014*/ 	.byte	0x00, 0xf0, 0x11, 0x00


	//----- nvinfo : EIATTR_KPARAM_INFO
	.align		4
.L_12:
        /*0018*/ 	.byte	0x04, 0x17
        /*001a*/ 	.short	(.L_14 - .L_13)
.L_13:
        /*001c*/ 	.word	0x00000000
        /*0020*/ 	.short	0x0005
        /*0022*/ 	.short	0x0028
        /*0024*/ 	.byte	0x00, 0xf4, 0x21, 0x00


	//----- nvinfo : EIATTR_KPARAM_INFO
	.align		4
.L_14:
        /*0028*/ 	.byte	0x04, 0x17
        /*002a*/ 	.short	(.L_16 - .L_15)
.L_15:
        /*002c*/ 	.word	0x00000000
        /*0030*/ 	.short	0x0004
        /*0032*/ 	.short	0x0020
        /*0034*/ 	.byte	0x00, 0xf4, 0x21, 0x00


	//----- nvinfo : EIATTR_KPARAM_INFO
	.align		4
.L_16:
        /*0038*/ 	.byte	0x04, 0x17
        /*003a*/ 	.short	(.L_18 - .L_17)
.L_17:
        /*003c*/ 	.word	0x00000000
        /*0040*/ 	.short	0x0003
        /*0042*/ 	.short	0x0018
        /*0044*/ 	.byte	0x00, 0xf4, 0x21, 0x00


	//----- nvinfo : EIATTR_KPARAM_INFO
	.align		4
.L_18:
        /*0048*/ 	.byte	0x04, 0x17
        /*004a*/ 	.short	(.L_20 - .L_19)
.L_19:
        /*004c*/ 	.word	0x00000000
        /*0050*/ 	.short	0x0002
        /*0052*/ 	.short	0x0010
        /*0054*/ 	.byte	0x00, 0xf4, 0x21, 0x00


	//----- nvinfo : EIATTR_KPARAM_INFO
	.align		4
.L_20:
        /*0058*/ 	.byte	0x04, 0x17
        /*005a*/ 	.short	(.L_22 - .L_21)
.L_21:
        /*005c*/ 	.word	0x00000000
        /*0060*/ 	.short	0x0001
        /*0062*/ 	.short	0x0008
        /*0064*/ 	.byte	0x00, 0xf4, 0x21, 0x00


	//----- nvinfo : EIATTR_KPARAM_INFO
	.align		4
.L_22:
        /*0068*/ 	.byte	0x04, 0x17
        /*006a*/ 	.short	(.L_24 - .L_23)
.L_23:
        /*006c*/ 	.word	0x00000000
        /*0070*/ 	.short	0x0000
        /*0072*/ 	.short	0x0000
        /*0074*/ 	.byte	0x00, 0xf4, 0x21, 0x00


	//----- nvinfo : EIATTR_SPARSE_MMA_MASK
	.align		4
.L_24:
        /*0078*/ 	.byte	0x03, 0x50
        /*007a*/ 	.short	0x0000


	//----- nvinfo : EIATTR_MAXREG_COUNT
	.align		4
        /*007c*/ 	.byte	0x03, 0x1b
        /*007e*/ 	.short	0x00ff


	//----- nvinfo : EIATTR_EXIT_INSTR_OFFSETS
	.align		4
        /*0080*/ 	.byte	0x04, 0x1c
        /*0082*/ 	.short	(.L_26 - .L_25)


	//   ....[0]....
.L_25:
        /*0084*/ 	.word	0x00000ab0


	//----- nvinfo : EIATTR_REQNTID
	.align		4
.L_26:
        /*0088*/ 	.byte	0x04, 0x10
        /*008a*/ 	.short	(.L_28 - .L_27)
.L_27:
        /*008c*/ 	.word	0x00000080
        /*0090*/ 	.word	0x00000001
        /*0094*/ 	.word	0x00000001


	//----- nvinfo : EIATTR_CBANK_PARAM_SIZE
	.align		4
.L_28:
        /*0098*/ 	.byte	0x03, 0x19
        /*009a*/ 	.short	0x0034


	//----- nvinfo : EIATTR_PARAM_CBANK
	.align		4
        /*009c*/ 	.byte	0x04, 0x0a
        /*009e*/ 	.short	(.L_30 - .L_29)
	.align		4
.L_29:
        /*00a0*/ 	.word	index@(.nv.constant0.triton_poi_fused_native_group_norm_relu_17)
        /*00a4*/ 	.short	0x0210
        /*00a6*/ 	.short	0x0034


	//----- nvinfo : EIATTR_SW_WAR
	.align		4
.L_30:
        /*00a8*/ 	.byte	0x04, 0x36
        /*00aa*/ 	.short	(.L_32 - .L_31)
.L_31:
        /*00ac*/ 	.word	0x00000008
.L_32:


//--------------------- .nv.callgraph             --------------------------
	.section	.nv.callgraph,"",@"SHT_CUDA_CALLGRAPH"
	.align	4
	.sectionentsize	8
	.align		4
        /*0000*/ 	.word	0x00000000
	.align		4
        /*0004*/ 	.word	0xffffffff
	.align		4
        /*0008*/ 	.word	0x00000000
	.align		4
        /*000c*/ 	.word	0xfffffffe
	.align		4
        /*0010*/ 	.word	0x00000000
	.align		4
        /*0014*/ 	.word	0xfffffffd
	.align		4
        /*0018*/ 	.word	0x00000000
	.align		4
        /*001c*/ 	.word	0xfffffffc


//--------------------- .nv.constant4             --------------------------
	.section	.nv.constant4,"a",@progbits
	.align	8
	.align		8
.nv.constant4:
        /*0000*/ 	.dword	_$_str


//--------------------- .text.triton_poi_fused_native_group_norm_relu_17 --------------------------
	.section	.text.triton_poi_fused_native_group_norm_relu_17,"ax",@progbits
	.align	128
        .global         triton_poi_fused_native_group_norm_relu_17
        .type           triton_poi_fused_native_group_norm_relu_17,@function
        .size           triton_poi_fused_native_group_norm_relu_17,(.L_x_1 - triton_poi_fused_native_group_norm_relu_17)
        .other          triton_poi_fused_native_group_norm_relu_17,@"STO_CUDA_ENTRY STV_DEFAULT"
triton_poi_fused_native_group_norm_relu_17:
.text.triton_poi_fused_native_group_norm_relu_17:
[----:B------:R-:W-:Y:S01]  /*0000*/  LDC R1, c[0x0][0x28] ;  /* 0x00000a00ff017b82 */ /* 0x000fe20000000800 */
[----:B------:R-:W1:Y:S01]  /*0010*/  S2R R0, SR_TID.X ;  /* 0x0000000000007919 */ /* 0x000e620000002100 */
[----:B------:R-:W-:Y:S01]  /*0020*/  ULDC.64 UR4, c[0x0][0x208] ;  /* 0x0000820000047ab9 */ /* 0x000fe20000000a00 */
[----:B------:R-:W2:Y:S01]  /*0030*/  S2R R3, SR_CTAID.X ;  /* 0x0000000000037919 */ /* 0x000ea20000002500 */
[----:B-1----:R-:W-:Y:S01]  /*0040*/  IMAD.SHL.U32 R0, R0, 0x4, RZ ;  /* 0x0000000400007824 */ /* 0x002fe200078e00ff */
[----:B--2---:R-:W-:-:S04]  /*0050*/  SHF.R.S32.HI R25, RZ, 0x15, R3 ;  /* 0x00000015ff197819 */ /* 0x004fc80000011403 */
[----:B------:R-:W-:Y:S02]  /*0060*/  LOP3.LUT R0, R0, 0x1fc, RZ, 0xc0, !PT ;  /* 0x000001fc00007812 */ /* 0x000fe400078ec0ff */
[----:B------:R-:W-:Y:S02]  /*0070*/  SGXT R25, R25, 0x1 ;  /* 0x000000011919781a */ /* 0x000fe40000000200 */
[----:B------:R-:W-:-:S04]  /*0080*/  LEA R0, R3, R0, 0xa ;  /* 0x0000000003007211 */ /* 0x000fc800078e50ff */
[----:B------:R-:W-:Y:S01]  /*0090*/  IADD3 R4, R0, 0x2, RZ ;  /* 0x0000000200047810 */ /* 0x000fe20007ffe0ff */
[----:B------:R-:W-:Y:S01]  /*00a0*/  VIADD R2, R0, 0x1 ;  /* 0x0000000100027836 */ /* 0x000fe20000000000 */
[C---:B------:R-:W-:Y:S02]  /*00b0*/  LEA.HI R18, R25.reuse, R0, RZ, 0xf ;  /* 0x0000000019127211 */ /* 0x040fe400078f78ff */
[C---:B------:R-:W-:Y:S02]  /*00c0*/  LEA.HI R5, R25.reuse, R4, RZ, 0x7 ;  /* 0x0000000419057211 */ /* 0x040fe400078f38ff */
[----:B------:R-:W-:Y:S02]  /*00d0*/  LEA.HI R3, R25, R2, RZ, 0x7 ;  /* 0x0000000219037211 */ /* 0x000fe400078f38ff */
[----:B------:R-:W-:Y:S02]  /*00e0*/  LOP3.LUT R7, R5, 0xff80, RZ, 0xc0, !PT ;  /* 0x0000ff8005077812 */ /* 0x000fe400078ec0ff */
[----:B------:R-:W-:-:S02]  /*00f0*/  LOP3.LUT R3, R3, 0xff80, RZ, 0xc0, !PT ;  /* 0x0000ff8003037812 */ /* 0x000fc400078ec0ff */
[----:B------:R-:W-:Y:S02]  /*0100*/  IADD3 R7, R4, -R7, RZ ;  /* 0x8000000704077210 */ /* 0x000fe40007ffe0ff */
[----:B------:R-:W-:Y:S01]  /*0110*/  SHF.R.S32.HI R14, RZ, 0xf, R18 ;  /* 0x0000000fff0e7819 */ /* 0x000fe20000011412 */
[----:B------:R-:W-:Y:S01]  /*0120*/  IMAD.IADD R5, R2, 0x1, -R3 ;  /* 0x0000000102057824 */ /* 0x000fe200078e0a03 */
[----:B------:R-:W-:Y:S02]  /*0130*/  PRMT R6, R7, 0x8880, RZ ;  /* 0x0000888007067816 */ /* 0x000fe400000000ff */
[----:B------:R-:W-:Y:S02]  /*0140*/  LEA.HI R2, R25, R0, RZ, 0x7 ;  /* 0x0000000019027211 */ /* 0x000fe400078f38ff */
[----:B------:R-:W-:Y:S02]  /*0150*/  PRMT R3, R5, 0x8880, RZ ;  /* 0x0000888005037816 */ /* 0x000fe400000000ff */
[----:B------:R-:W-:-:S02]  /*0160*/  PRMT R6, R6, 0x7710, RZ ;  /* 0x0000771006067816 */ /* 0x000fc400000000ff */
[----:B------:R-:W-:Y:S02]  /*0170*/  PRMT R3, R3, 0x7710, RZ ;  /* 0x0000771003037816 */ /* 0x000fe400000000ff */
[----:B------:R-:W-:Y:S02]  /*0180*/  SHF.R.U32.HI R6, RZ, 0xd, R6 ;  /* 0x0000000dff067819 */ /* 0x000fe40000011606 */
[----:B------:R-:W-:Y:S02]  /*0190*/  SHF.R.U32.HI R4, RZ, 0xd, R3 ;  /* 0x0000000dff047819 */ /* 0x000fe40000011603 */
[----:B------:R-:W-:Y:S02]  /*01a0*/  LOP3.LUT R3, R2, 0xffffff80, RZ, 0xc0, !PT ;  /* 0xffffff8002037812 */ /* 0x000fe400078ec0ff */
[----:B------:R-:W-:Y:S02]  /*01b0*/  LOP3.LUT R4, R4, 0x3, RZ, 0xc0, !PT ;  /* 0x0000000304047812 */ /* 0x000fe400078ec0ff */
[----:B------:R-:W-:Y:S01]  /*01c0*/  LOP3.LUT R6, R6, 0x3, RZ, 0xc0, !PT ;  /* 0x0000000306067812 */ /* 0x000fe200078ec0ff */
[----:B------:R-:W-:Y:S01]  /*01d0*/  IMAD.IADD R12, R0, 0x1, -R3 ;  /* 0x00000001000c7824 */ /* 0x000fe200078e0a03 */
[----:B------:R-:W-:Y:S01]  /*01e0*/  IADD3 R4, R5, R4, RZ ;  /* 0x0000000405047210 */ /* 0x000fe20007ffe0ff */
[----:B------:R-:W1:Y:S02]  /*01f0*/  LDC.64 R2, c[0x0][0x218] ;  /* 0x00008600ff027b82 */ /* 0x000e640000000a00 */
[----:B------:R-:W-:Y:S01]  /*0200*/  IMAD.IADD R5, R7, 0x1, R6 ;  /* 0x0000000107057824 */ /* 0x000fe200078e0206 */
[----:B------:R-:W-:-:S02]  /*0210*/  PRMT R9, R4, 0x8880, RZ ;  /* 0x0000888004097816 */ /* 0x000fc400000000ff */
[----:B------:R-:W-:Y:S02]  /*0220*/  PRMT R8, R12, 0x8880, RZ ;  /* 0x000088800c087816 */ /* 0x000fe400000000ff */
[----:B------:R-:W-:Y:S01]  /*0230*/  PRMT R10, R5, 0x8880, RZ ;  /* 0x00008880050a7816 */ /* 0x000fe200000000ff */
[----:B------:R-:W2:Y:S01]  /*0240*/  LDC.64 R6, c[0x0][0x210] ;  /* 0x00008400ff067b82 */ /* 0x000ea20000000a00 */
[----:B------:R-:W-:Y:S01]  /*0250*/  MOV R4, R8 ;  /* 0x0000000800047202 */ /* 0x000fe20000000f00 */
[----:B------:R-:W-:Y:S01]  /*0260*/  IMAD.MOV.U32 R5, RZ, RZ, R9 ;  /* 0x000000ffff057224 */ /* 0x000fe200078e0009 */
[----:B------:R-:W-:Y:S02]  /*0270*/  MOV R8, R10 ;  /* 0x0000000a00087202 */ /* 0x000fe40000000f00 */
[----:B------:R-:W-:Y:S02]  /*0280*/  SHF.R.S32.HI R4, RZ, 0x2, R4 ;  /* 0x00000002ff047819 */ /* 0x000fe40000011404 */
[----:B------:R-:W-:-:S02]  /*0290*/  SHF.R.S32.HI R5, RZ, 0x2, R5 ;  /* 0x00000002ff057819 */ /* 0x000fc40000011405 */
[----:B------:R-:W-:Y:S02]  /*02a0*/  PRMT R29, R4, 0x9910, RZ ;  /* 0x00009910041d7816 */ /* 0x000fe400000000ff */
[----:B------:R-:W-:Y:S02]  /*02b0*/  PRMT R24, R5, 0x9910, RZ ;  /* 0x0000991005187816 */ /* 0x000fe400000000ff */
[----:B------:R-:W-:Y:S01]  /*02c0*/  SHF.R.S32.HI R8, RZ, 0x2, R8 ;  /* 0x00000002ff087819 */ /* 0x000fe20000011408 */
[C---:B------:R-:W-:Y:S01]  /*02d0*/  IMAD R19, R14.reuse, 0x20, R29 ;  /* 0x000000200e137824 */ /* 0x040fe200078e021d */
[----:B------:R-:W-:Y:S02]  /*02e0*/  LEA R27, R14, R24, 0x5 ;  /* 0x000000180e1b7211 */ /* 0x000fe400078e28ff */
[----:B------:R-:W-:Y:S01]  /*02f0*/  PRMT R13, R8, 0x9910, RZ ;  /* 0x00009910080d7816 */ /* 0x000fe200000000ff */
[----:B-1----:R-:W-:-:S04]  /*0300*/  IMAD.WIDE R20, R19, 0x4, R2 ;  /* 0x0000000413147825 */ /* 0x002fc800078e0202 */
[----:B------:R-:W-:Y:S02]  /*0310*/  IMAD.WIDE R22, R27, 0x4, R2 ;  /* 0x000000041b167825 */ /* 0x000fe400078e0202 */
[----:B------:R-:W3:Y:S02]  /*0320*/  LDG.E.EL R21, desc[UR4][R20.64] ;  /* 0x0000000414157981 */ /* 0x000ee4000c2e1900 */
[----:B--2---:R-:W-:Y:S02]  /*0330*/  IMAD.WIDE R6, R0, 0x4, R6 ;  /* 0x0000000400067825 */ /* 0x004fe400078e0206 */
[----:B------:R-:W2:Y:S01]  /*0340*/  LDG.E.EL R16, desc[UR4][R22.64] ;  /* 0x0000000416107981 */ /* 0x000ea2000c2e1900 */
[----:B------:R-:W-:Y:S01]  /*0350*/  IADD3 R26, R0, 0x3, RZ ;  /* 0x00000003001a7810 */ /* 0x000fe20007ffe0ff */
[----:B------:R-:W-:Y:S02]  /*0360*/  IMAD R15, R14, 0x20, R13 ;  /* 0x000000200e0f7824 */ /* 0x000fe400078e020d */
[----:B------:R-:W3:Y:S01]  /*0370*/  LDG.E.128 R8, desc[UR4][R6.64] ;  /* 0x0000000406087981 */ /* 0x000ee2000c1e1d00 */
[----:B------:R-:W-:Y:S01]  /*0380*/  LEA.HI R25, R25, R26, RZ, 0x7 ;  /* 0x0000001a19197211 */ /* 0x000fe200078f38ff */
[----:B------:R-:W-:-:S03]  /*0390*/  IMAD.WIDE R4, R15, 0x4, R2 ;  /* 0x000000040f047825 */ /* 0x000fc600078e0202 */
[----:B------:R-:W-:Y:S02]  /*03a0*/  LOP3.LUT R25, R25, 0xff80, RZ, 0xc0, !PT ;  /* 0x0000ff8019197812 */ /* 0x000fe400078ec0ff */
[----:B------:R1:W4:Y:S03]  /*03b0*/  LDG.E.EL R17, desc[UR4][R4.64] ;  /* 0x0000000404117981 */ /* 0x000326000c2e1900 */
[----:B------:R-:W-:-:S05]  /*03c0*/  IMAD.IADD R25, R26, 0x1, -R25 ;  /* 0x000000011a197824 */ /* 0x000fca00078e0a19 */
[----:B------:R-:W-:-:S04]  /*03d0*/  PRMT R26, R25, 0x8880, RZ ;  /* 0x00008880191a7816 */ /* 0x000fc800000000ff */
[----:B------:R-:W-:-:S04]  /*03e0*/  PRMT R26, R26, 0x7710, RZ ;  /* 0x000077101a1a7816 */ /* 0x000fc800000000ff */
[----:B------:R-:W-:Y:S01]  /*03f0*/  SHF.R.U32.HI R26, RZ, 0xd, R26 ;  /* 0x0000000dff1a7819 */ /* 0x000fe2000001161a */
[----:B-1----:R-:W-:-:S03]  /*0400*/  VIADD R4, R18, 0x200 ;  /* 0x0000020012047836 */ /* 0x002fc60000000000 */
[----:B------:R-:W-:-:S04]  /*0410*/  LOP3.LUT R26, R26, 0x3, RZ, 0xc0, !PT ;  /* 0x000000031a1a7812 */ /* 0x000fc800078ec0ff */
[----:B------:R-:W-:Y:S02]  /*0420*/  IADD3 R26, R25, R26, RZ ;  /* 0x0000001a191a7210 */ /* 0x000fe40007ffe0ff */
[----:B------:R-:W-:Y:S02]  /*0430*/  SHF.R.S32.HI R4, RZ, 0xf, R4 ;  /* 0x0000000fff047819 */ /* 0x000fe40000011404 */
[----:B------:R-:W-:Y:S02]  /*0440*/  PRMT R5, R26, 0x8880, RZ ;  /* 0x000088801a057816 */ /* 0x000fe400000000ff */
[C---:B------:R-:W-:Y:S02]  /*0450*/  LEA R24, R4.reuse, R24, 0x5 ;  /* 0x0000001804187211 */ /* 0x040fe400078e28ff */
[----:B------:R-:W-:Y:S02]  /*0460*/  SHF.R.S32.HI R5, RZ, 0x2, R5 ;  /* 0x00000002ff057819 */ /* 0x000fe40000011405 */
[----:B------:R-:W-:Y:S01]  /*0470*/  LEA R23, R4, R29, 0x5 ;  /* 0x0000001d04177211 */ /* 0x000fe200078e28ff */
[----:B------:R-:W-:Y:S01]  /*0480*/  IMAD.WIDE R28, R24, 0x4, R2 ;  /* 0x00000004181c7825 */ /* 0x000fe200078e0202 */
[----:B------:R-:W-:-:S03]  /*0490*/  PRMT R25, R5, 0x9910, RZ ;  /* 0x0000991005197816 */ /* 0x000fc600000000ff */
[----:B------:R-:W-:Y:S02]  /*04a0*/  IMAD R22, R4, 0x20, R13 ;  /* 0x0000002004167824 */ /* 0x000fe400078e020d */
[----:B------:R-:W-:Y:S02]  /*04b0*/  IMAD R5, R14, 0x20, R25 ;  /* 0x000000200e057824 */ /* 0x000fe400078e0219 */
[----:B------:R1:W5:Y:S02]  /*04c0*/  LDG.E.EL R14, desc[UR4][R28.64] ;  /* 0x000000041c0e7981 */ /* 0x000364000c2e1900 */
[----:B-1----:R-:W-:-:S05]  /*04d0*/  IMAD.WIDE R28, R22, 0x4, R2 ;  /* 0x00000004161c7825 */ /* 0x002fca00078e0202 */
[----:B------:R1:W4:Y:S02]  /*04e0*/  LDG.E.EL R13, desc[UR4][R28.64] ;  /* 0x000000041c0d7981 */ /* 0x000324000c2e1900 */
[----:B-1----:R-:W1:Y:S01]  /*04f0*/  LDC.64 R28, c[0x0][0x220] ;  /* 0x00008800ff1c7b82 */ /* 0x002e620000000a00 */
[----:B------:R-:W-:Y:S01]  /*0500*/  LEA R25, R4, R25, 0x5 ;  /* 0x0000001904197211 */ /* 0x000fe200078e28ff */
[----:B------:R-:W-:-:S04]  /*0510*/  IMAD.WIDE R32, R23, 0x4, R2 ;  /* 0x0000000417207825 */ /* 0x000fc800078e0202 */
[--C-:B------:R-:W-:Y:S01]  /*0520*/  IMAD.WIDE R30, R5, 0x4, R2.reuse ;  /* 0x00000004051e7825 */ /* 0x100fe200078e0202 */
[----:B------:R-:W5:Y:S03]  /*0530*/  LDG.E.EL R20, desc[UR4][R32.64] ;  /* 0x0000000420147981 */ /* 0x000f66000c2e1900 */
[----:B------:R-:W-:Y:S01]  /*0540*/  IMAD.WIDE R2, R25, 0x4, R2 ;  /* 0x0000000419027825 */ /* 0x000fe200078e0202 */
[----:B------:R-:W5:Y:S05]  /*0550*/  LDG.E.EL R18, desc[UR4][R30.64] ;  /* 0x000000041e127981 */ /* 0x000f6a000c2e1900 */
[----:B------:R3:W5:Y:S01]  /*0560*/  LDG.E.EL R2, desc[UR4][R2.64] ;  /* 0x0000000402027981 */ /* 0x000762000c2e1900 */
[----:B-1----:R-:W-:-:S04]  /*0570*/  IMAD.WIDE R26, R27, 0x4, R28 ;  /* 0x000000041b1a7825 */ /* 0x002fc800078e021c */
[----:B------:R-:W-:-:S04]  /*0580*/  IMAD.WIDE R4, R5, 0x4, R28 ;  /* 0x0000000405047825 */ /* 0x000fc800078e021c */
[----:B---3--:R-:W-:Y:S01]  /*0590*/  FADD R3, R8, -R21 ;  /* 0x8000001508037221 */ /* 0x008fe20000000000 */
[----:B--2---:R-:W-:Y:S01]  /*05a0*/  FADD R16, R9, -R16 ;  /* 0x8000001009107221 */ /* 0x004fe20000000000 */
[--C-:B------:R-:W-:Y:S01]  /*05b0*/  IMAD.WIDE R8, R19, 0x4, R28.reuse ;  /* 0x0000000413087825 */ /* 0x100fe200078e021c */
[----:B------:R-:W2:Y:S04]  /*05c0*/  LDG.E.EL R21, desc[UR4][R26.64] ;  /* 0x000000041a157981 */ /* 0x000ea8000c2e1900 */
[----:B------:R1:W3:Y:S02]  /*05d0*/  LDG.E.EL R19, desc[UR4][R8.64] ;  /* 0x0000000408137981 */ /* 0x0002e4000c2e1900 */
[----:B-1----:R-:W-:-:S05]  /*05e0*/  IMAD.WIDE R8, R15, 0x4, R28 ;  /* 0x000000040f087825 */ /* 0x002fca00078e021c */
[----:B------:R1:W3:Y:S01]  /*05f0*/  LDG.E.EL R15, desc[UR4][R8.64] ;  /* 0x00000004080f7981 */ /* 0x0002e2000c2e1900 */
[----:B------:R-:W-:-:S03]  /*0600*/  IMAD.WIDE R26, R23, 0x4, R28 ;  /* 0x00000004171a7825 */ /* 0x000fc600078e021c */
[----:B------:R-:W3:Y:S04]  /*0610*/  LDG.E.EL R23, desc[UR4][R4.64] ;  /* 0x0000000404177981 */ /* 0x000ee8000c2e1900 */
[----:B------:R-:W3:Y:S01]  /*0620*/  LDG.E.EL R27, desc[UR4][R26.64] ;  /* 0x000000041a1b7981 */ /* 0x000ee2000c2e1900 */
[----:B-1----:R-:W-:-:S03]  /*0630*/  IMAD.WIDE R8, R24, 0x4, R28 ;  /* 0x0000000418087825 */ /* 0x002fc600078e021c */
[----:B------:R-:W3:Y:S04]  /*0640*/  LDG.E.128 R4, desc[UR4][R6.64+0x800] ;  /* 0x0008000406047981 */ /* 0x000ee8000c1e1d00 */
[----:B------:R1:W3:Y:S02]  /*0650*/  LDG.E.EL R24, desc[UR4][R8.64] ;  /* 0x0000000408187981 */ /* 0x0002e4000c2e1900 */
[----:B-1----:R-:W-:-:S04]  /*0660*/  IMAD.WIDE R8, R22, 0x4, R28 ;  /* 0x0000000416087825 */ /* 0x002fc800078e021c */
[----:B------:R-:W-:Y:S02]  /*0670*/  IMAD.WIDE R28, R25, 0x4, R28 ;  /* 0x00000004191c7825 */ /* 0x000fe400078e021c */
[----:B------:R1:W3:Y:S04]  /*0680*/  LDG.E.EL R25, desc[UR4][R8.64] ;  /* 0x0000000408197981 */ /* 0x0002e8000c2e1900 */
[----:B0-----:R0:W3:Y:S01]  /*0690*/  LDG.E.EL R26, desc[UR4][R28.64] ;  /* 0x000000041c1a7981 */ /* 0x0010e2000c2e1900 */
[----:B-1----:R-:W1:Y:S08]  /*06a0*/  LDC.64 R8, c[0x0][0x228] ;  /* 0x00008a00ff087b82 */ /* 0x002e700000000a00 */
[----:B0-----:R-:W0:Y:S01]  /*06b0*/  LDC.64 R28, c[0x0][0x230] ;  /* 0x00008c00ff1c7b82 */ /* 0x001e220000000a00 */
[----:B----4-:R-:W-:Y:S01]  /*06c0*/  FADD R17, R10, -R17 ;  /* 0x800000110a117221 */ /* 0x010fe20000000000 */
[----:B------:R-:W-:-:S02]  /*06d0*/  IMAD.MOV.U32 R10, RZ, RZ, 0x3a800000 ;  /* 0x3a800000ff0a7424 */ /* 0x000fc400078e00ff */
[----:B-1----:R-:W-:-:S04]  /*06e0*/  IMAD.WIDE R8, R12, 0x4, R8 ;  /* 0x000000040c087825 */ /* 0x002fc800078e0208 */
[----:B-----5:R-:W-:Y:S01]  /*06f0*/  FADD R18, R11, -R18 ;  /* 0x800000120b127221 */ /* 0x020fe20000000000 */
[-C--:B--2---:R-:W-:Y:S01]  /*0700*/  FFMA R21, R21, R10.reuse, 9.9999997473787516356e-06 ;  /* 0x3727c5ac15157423 */ /* 0x084fe2000000000a */
[-C--:B---3--:R-:W-:Y:S01]  /*0710*/  FFMA R19, R19, R10.reuse, 9.9999997473787516356e-06 ;  /* 0x3727c5ac13137423 */ /* 0x088fe2000000000a */
[-C--:B------:R-:W-:Y:S01]  /*0720*/  FFMA R22, R15, R10.reuse, 9.9999997473787516356e-06 ;  /* 0x3727c5ac0f167423 */ /* 0x080fe2000000000a */
[----:B------:R-:W-:Y:S01]  /*0730*/  FFMA R23, R23, R10, 9.9999997473787516356e-06 ;  /* 0x3727c5ac17177423 */ /* 0x000fe2000000000a */
[----:B------:R-:W-:Y:S01]  /*0740*/  FADD R6, R6, -R13 ;  /* 0x8000000d06067221 */ /* 0x000fe20000000000 */
[----:B0-----:R-:W-:-:S04]  /*0750*/  IMAD.WIDE R12, R12, 0x4, R28 ;  /* 0x000000040c0c7825 */ /* 0x001fc800078e021c */
[----:B------:R-:W-:Y:S01]  /*0760*/  FADD R4, R4, -R20 ;  /* 0x8000001404047221 */ /* 0x000fe20000000000 */
[----:B------:R-:W-:Y:S01]  /*0770*/  FADD R5, R5, -R14 ;  /* 0x8000000e05057221 */ /* 0x000fe20000000000 */
[-C--:B------:R-:W-:Y:S01]  /*0780*/  FFMA R20, R27, R10.reuse, 9.9999997473787516356e-06 ;  /* 0x3727c5ac1b147423 */ /* 0x080fe2000000000a */
[-C--:B------:R-:W-:Y:S01]  /*0790*/  FFMA R24, R24, R10.reuse, 9.9999997473787516356e-06 ;  /* 0x3727c5ac18187423 */ /* 0x080fe2000000000a */
[----:B------:R-:W2:Y:S01]  /*07a0*/  LDG.E.EL.128 R12, desc[UR4][R12.64] ;  /* 0x000000040c0c7981 */ /* 0x000ea2000c2e1d00 */
[-C--:B------:R-:W-:Y:S01]  /*07b0*/  FFMA R25, R25, R10.reuse, 9.9999997473787516356e-06 ;  /* 0x3727c5ac19197423 */ /* 0x080fe2000000000a */
[----:B------:R-:W-:Y:S02]  /*07c0*/  FFMA R26, R26, R10, 9.9999997473787516356e-06 ;  /* 0x3727c5ac1a1a7423 */ /* 0x000fe4000000000a */
[----:B------:R-:W2:Y:S01]  /*07d0*/  LDG.E.EL.128 R8, desc[UR4][R8.64] ;  /* 0x0000000408087981 */ /* 0x000ea2000c2e1d00 */
[----:B------:R-:W0:Y:S08]  /*07e0*/  MUFU.RSQ R28, R19 ;  /* 0x00000013001c7308 */ /* 0x000e300000001400 */
[----:B------:R-:W1:Y:S01]  /*07f0*/  MUFU.RSQ R27, R20 ;  /* 0x00000014001b7308 */ /* 0x000e620000001400 */
[----:B------:R-:W-:-:S07]  /*0800*/  FADD R7, R7, -R2 ;  /* 0x8000000207077221 */ /* 0x000fce0000000000 */
[----:B------:R-:W3:Y:S01]  /*0810*/  MUFU.RSQ R21, R21 ;  /* 0x0000001500157308 */ /* 0x000ee20000001400 */
[----:B0-----:R-:W-:Y:S02]  /*0820*/  FMUL R29, R28, R3 ;  /* 0x000000031c1d7220 */ /* 0x001fe40000400000 */
[----:B------:R-:W0:Y:S05]  /*0830*/  LDC.64 R2, c[0x0][0x238] ;  /* 0x00008e00ff027b82 */ /* 0x000e2a0000000a00 */
[----:B------:R-:W4:Y:S08]  /*0840*/  MUFU.RSQ R22, R22 ;  /* 0x0000001600167308 */ /* 0x000f300000001400 */
[----:B------:R-:W5:Y:S08]  /*0850*/  MUFU.RSQ R23, R23 ;  /* 0x0000001700177308 */ /* 0x000f700000001400 */
[----:B------:R-:W1:Y:S08]  /*0860*/  MUFU.RSQ R24, R24 ;  /* 0x0000001800187308 */ /* 0x000e700000001400 */
[----:B------:R-:W5:Y:S08]  /*0870*/  MUFU.RSQ R25, R25 ;  /* 0x0000001900197308 */ /* 0x000f700000001400 */
[----:B------:R-:W0:Y:S01]  /*0880*/  MUFU.RSQ R26, R26 ;  /* 0x0000001a001a7308 */ /* 0x000e220000001400 */
[----:B-1----:R-:W-:Y:S01]  /*0890*/  FMUL R27, R27, R4 ;  /* 0x000000041b1b7220 */ /* 0x002fe20000400000 */
[----:B---3--:R-:W-:Y:S01]  /*08a0*/  FMUL R16, R21, R16 ;  /* 0x0000001015107220 */ /* 0x008fe20000400000 */
[----:B----4-:R-:W-:Y:S01]  /*08b0*/  FMUL R17, R22, R17 ;  /* 0x0000001116117220 */ /* 0x010fe20000400000 */
[----:B-----5:R-:W-:Y:S01]  /*08c0*/  FMUL R18, R23, R18 ;  /* 0x0000001217127220 */ /* 0x020fe20000400000 */
[----:B------:R-:W-:Y:S01]  /*08d0*/  FMUL R20, R24, R5 ;  /* 0x0000000518147220 */ /* 0x000fe20000400000 */
[----:B------:R-:W-:Y:S01]  /*08e0*/  FMUL R5, R25, R6 ;  /* 0x0000000619057220 */ /* 0x000fe20000400000 */
[----:B0-----:R-:W-:Y:S01]  /*08f0*/  FMUL R4, R26, R7 ;  /* 0x000000071a047220 */ /* 0x001fe20000400000 */
[----:B------:R-:W-:-:S04]  /*0900*/  IMAD.WIDE R2, R0, 0x4, R2 ;  /* 0x0000000400027825 */ /* 0x000fc800078e0202 */
[C-C-:B--2---:R-:W-:Y:S01]  /*0910*/  FFMA R29, R8.reuse, R29, R12.reuse ;  /* 0x0000001d081d7223 */ /* 0x144fe2000000000c */
[----:B------:R-:W-:Y:S01]  /*0920*/  FFMA R8, R8, R27, R12 ;  /* 0x0000001b08087223 */ /* 0x000fe2000000000c */
[----:B------:R-:W-:Y:S01]  /*0930*/  FFMA R16, R9, R16, R13 ;  /* 0x0000001009107223 */ /* 0x000fe2000000000d */
[C-C-:B------:R-:W-:Y:S01]  /*0940*/  FFMA R17, R10.reuse, R17, R14.reuse ;  /* 0x000000110a117223 */ /* 0x140fe2000000000e */
[----:B------:R-:W-:Y:S01]  /*0950*/  FFMA R18, R11, R18, R15 ;  /* 0x000000120b127223 */ /* 0x000fe2000000000f */
[----:B------:R-:W-:Y:S01]  /*0960*/  FFMA R9, R9, R20, R13 ;  /* 0x0000001409097223 */ /* 0x000fe2000000000d */
[----:B------:R-:W-:Y:S01]  /*0970*/  FFMA R10, R10, R5, R14 ;  /* 0x000000050a0a7223 */ /* 0x000fe2000000000e */
[----:B------:R-:W-:Y:S01]  /*0980*/  FSETP.GEU.AND P1, PT, R29, RZ, PT ;  /* 0x000000ff1d00720b */ /* 0x000fe20003f2e000 */
[----:B------:R-:W-:Y:S01]  /*0990*/  FFMA R11, R11, R4, R15 ;  /* 0x000000040b0b7223 */ /* 0x000fe2000000000f */
[----:B------:R-:W-:Y:S02]  /*09a0*/  FSETP.GEU.AND P0, PT, R8, RZ, PT ;  /* 0x000000ff0800720b */ /* 0x000fe40003f0e000 */
[----:B------:R-:W-:-:S02]  /*09b0*/  SEL R4, R29, RZ, P1 ;  /* 0x000000ff1d047207 */ /* 0x000fc40000800000 */
[----:B------:R-:W-:Y:S02]  /*09c0*/  SEL R8, R8, RZ, P0 ;  /* 0x000000ff08087207 */ /* 0x000fe40000000000 */
[----:B------:R-:W-:Y:S02]  /*09d0*/  FSETP.GEU.AND P3, PT, R18, RZ, PT ;  /* 0x000000ff1200720b */ /* 0x000fe40003f6e000 */
[----:B------:R-:W-:Y:S02]  /*09e0*/  FSETP.GEU.AND P4, PT, R17, RZ, PT ;  /* 0x000000ff1100720b */ /* 0x000fe40003f8e000 */
[----:B------:R-:W-:Y:S02]  /*09f0*/  FSETP.GEU.AND P5, PT, R16, RZ, PT ;  /* 0x000000ff1000720b */ /* 0x000fe40003fae000 */
[----:B------:R-:W-:Y:S02]  /*0a00*/  FSETP.GEU.AND P1, PT, R10, RZ, PT ;  /* 0x000000ff0a00720b */ /* 0x000fe40003f2e000 */
[----:B------:R-:W-:-:S02]  /*0a10*/  FSETP.GEU.AND P2, PT, R9, RZ, PT ;  /* 0x000000ff0900720b */ /* 0x000fc40003f4e000 */
[----:B------:R-:W-:Y:S02]  /*0a20*/  FSETP.GEU.AND P0, PT, R11, RZ, PT ;  /* 0x000000ff0b00720b */ /* 0x000fe40003f0e000 */
[----:B------:R-:W-:Y:S02]  /*0a30*/  SEL R7, R18, RZ, P3 ;  /* 0x000000ff12077207 */ /* 0x000fe40001800000 */
[----:B------:R-:W-:Y:S02]  /*0a40*/  SEL R6, R17, RZ, P4 ;  /* 0x000000ff11067207 */ /* 0x000fe40002000000 */
[----:B------:R-:W-:Y:S02]  /*0a50*/  SEL R5, R16, RZ, P5 ;  /* 0x000000ff10057207 */ /* 0x000fe40002800000 */
[----:B------:R-:W-:Y:S02]  /*0a60*/  SEL R10, R10, RZ, P1 ;  /* 0x000000ff0a0a7207 */ /* 0x000fe40000800000 */
[----:B------:R-:W-:-:S02]  /*0a70*/  SEL R9, R9, RZ, P2 ;  /* 0x000000ff09097207 */ /* 0x000fc40001000000 */
[----:B------:R-:W-:Y:S01]  /*0a80*/  SEL R11, R11, RZ, P0 ;  /* 0x000000ff0b0b7207 */ /* 0x000fe20000000000 */
[----:B------:R-:W-:Y:S04]  /*0a90*/  STG.E.128 desc[UR4][R2.64], R4 ;  /* 0x0000000402007986 */ /* 0x000fe8000c101d04 */
[----:B------:R-:W-:Y:S01]  /*0aa0*/  STG.E.128 desc[UR4][R2.64+0x800], R8 ;  /* 0x0008000802007986 */ /* 0x000fe2000c101d04 */
[----:B------:R-:W-:Y:S05]  /*0ab0*/  EXIT ;  /* 0x000000000000794d */ /* 0x000fea0003800000 */
.L_x_0:
[----:B------:R-:W-:-:S00]  /*0ac0*/  BRA `(.L_x_0) ;  /* 0xfffffffc00fc7947 */ /* 0x000fc0000383ffff */
[----:B------:R-:W-:-:S00]  /*0ad0*/  NOP ;  /* 0x0000000000007918 */ /* 0x000fc00000000000 */
        /* <DEDUP_REMOVED lines=10> */
.L_x_1:


//--------------------- .nv.global.init           --------------------------
	.section	.nv.global.init,"aw",@progbits
.nv.global.init:
	.type		_$_str,@object
	.size		_$_str,(.L_0 - _$_str)
_$_str:
        /*0000*/ 	.byte	0x5f, 0x5f, 0x43, 0x55, 0x44, 0x41, 0x5f, 0x46, 0x54, 0x5a, 0x00
.L_0:


//--------------------- .nv.constant0.triton_poi_fused_native_group_norm_relu_17 --------------------------
	.section	.nv.constant0.triton_poi_fused_native_group_norm_relu_17,"a",@progbits
	.sectionflags	@""
	.align	4
.nv.constant0.triton_poi_fused_native_group_norm_relu_17:
	.zero		580
